//
// Generated by NVIDIA NVVM Compiler
//
// Compiler Build ID: CL-36424714
// Cuda compilation tools, release 13.0, V13.0.88
// Based on NVVM 20.0.0
//

.version 9.0
.target sm_100
.address_size 64

	// .globl	_Z8blurCUDAPhS_ii
.const .align 4 .b8 Gx[36] = {255, 255, 255, 255, 0, 0, 0, 0, 1, 0, 0, 0, 254, 255, 255, 255, 0, 0, 0, 0, 2, 0, 0, 0, 255, 255, 255, 255, 0, 0, 0, 0, 1};
.const .align 4 .b8 Gy[36] = {255, 255, 255, 255, 254, 255, 255, 255, 255, 255, 255, 255, 0, 0, 0, 0, 0, 0, 0, 0, 0, 0, 0, 0, 1, 0, 0, 0, 2, 0, 0, 0, 1};

.visible .entry _Z8blurCUDAPhS_ii(
	.param .u64 .ptr .align 1 _Z8blurCUDAPhS_ii_param_0,
	.param .u64 .ptr .align 1 _Z8blurCUDAPhS_ii_param_1,
	.param .u32 _Z8blurCUDAPhS_ii_param_2,
	.param .u32 _Z8blurCUDAPhS_ii_param_3
)
{
	.reg .pred 	%p<8>;
	.reg .b16 	%rs<10>;
	.reg .b32 	%r<76>;
	.reg .b64 	%rd<13>;

	ld.param.u64 	%rd1, [_Z8blurCUDAPhS_ii_param_0];
	ld.param.u64 	%rd2, [_Z8blurCUDAPhS_ii_param_1];
	ld.param.u32 	%r4, [_Z8blurCUDAPhS_ii_param_2];
	ld.param.u32 	%r5, [_Z8blurCUDAPhS_ii_param_3];
	mov.u32 	%r7, %ctaid.x;
	mov.u32 	%r8, %ntid.x;
	mov.u32 	%r9, %tid.x;
	mad.lo.s32 	%r10, %r7, %r8, %r9;
	mov.u32 	%r11, %ctaid.y;
	mov.u32 	%r12, %ntid.y;
	mov.u32 	%r13, %tid.y;
	mad.lo.s32 	%r14, %r11, %r12, %r13;
	setp.lt.s32 	%p1, %r10, 1;
	add.s32 	%r15, %r4, -1;
	setp.ge.s32 	%p2, %r10, %r15;
	or.pred  	%p3, %p1, %p2;
	setp.eq.s32 	%p4, %r14, 0;
	or.pred  	%p5, %p4, %p3;
	add.s32 	%r16, %r5, -1;
	setp.ge.s32 	%p6, %r14, %r16;
	or.pred  	%p7, %p5, %p6;
	@%p7 bra 	$L__BB0_2;
	cvta.to.global.u64 	%rd3, %rd2;
	cvta.to.global.u64 	%rd4, %rd1;
	add.s32 	%r17, %r14, -1;
	mad.lo.s32 	%r18, %r17, %r4, %r10;
	mad.lo.s32 	%r19, %r18, 3, -3;
	cvt.s64.s32 	%rd5, %r19;
	add.s64 	%rd6, %rd4, %rd5;
	ld.global.u8 	%r20, [%rd6];
	ld.global.u8 	%r21, [%rd6+1];
	ld.global.u8 	%r22, [%rd6+2];
	ld.global.u8 	%r23, [%rd6+3];
	add.s32 	%r24, %r20, %r23;
	ld.global.u8 	%r25, [%rd6+4];
	add.s32 	%r26, %r21, %r25;
	ld.global.u8 	%r27, [%rd6+5];
	add.s32 	%r28, %r22, %r27;
	ld.global.u8 	%r29, [%rd6+6];
	add.s32 	%r30, %r24, %r29;
	ld.global.u8 	%r31, [%rd6+7];
	add.s32 	%r32, %r26, %r31;
	ld.global.u8 	%r33, [%rd6+8];
	add.s32 	%r34, %r28, %r33;
	add.s32 	%r35, %r18, %r4;
	mul.lo.s32 	%r36, %r35, 3;
	mul.lo.s32 	%r37, %r4, 3;
	add.s32 	%r38, %r19, %r37;
	cvt.s64.s32 	%rd7, %r38;
	add.s64 	%rd8, %rd4, %rd7;
	ld.global.u8 	%r39, [%rd8];
	add.s32 	%r40, %r30, %r39;
	ld.global.u8 	%r41, [%rd8+1];
	add.s32 	%r42, %r32, %r41;
	ld.global.u8 	%r43, [%rd8+2];
	add.s32 	%r44, %r34, %r43;
	cvt.s64.s32 	%rd9, %r36;
	ld.global.u8 	%r45, [%rd8+3];
	add.s32 	%r46, %r40, %r45;
	ld.global.u8 	%r47, [%rd8+4];
	add.s32 	%r48, %r42, %r47;
	ld.global.u8 	%r49, [%rd8+5];
	add.s32 	%r50, %r44, %r49;
	ld.global.u8 	%r51, [%rd8+6];
	add.s32 	%r52, %r46, %r51;
	ld.global.u8 	%r53, [%rd8+7];
	add.s32 	%r54, %r48, %r53;
	ld.global.u8 	%r55, [%rd8+8];
	add.s32 	%r56, %r50, %r55;
	add.s32 	%r57, %r38, %r37;
	cvt.s64.s32 	%rd10, %r57;
	add.s64 	%rd11, %rd4, %rd10;
	ld.global.u8 	%r58, [%rd11];
	add.s32 	%r59, %r52, %r58;
	ld.global.u8 	%r60, [%rd11+1];
	add.s32 	%r61, %r54, %r60;
	ld.global.u8 	%r62, [%rd11+2];
	add.s32 	%r63, %r56, %r62;
	ld.global.u8 	%r64, [%rd11+3];
	add.s32 	%r65, %r59, %r64;
	ld.global.u8 	%r66, [%rd11+4];
	add.s32 	%r67, %r61, %r66;
	ld.global.u8 	%r68, [%rd11+5];
	add.s32 	%r69, %r63, %r68;
	ld.global.u8 	%r70, [%rd11+6];
	add.s32 	%r71, %r65, %r70;
	ld.global.u8 	%r72, [%rd11+7];
	add.s32 	%r73, %r67, %r72;
	ld.global.u8 	%r74, [%rd11+8];
	add.s32 	%r75, %r69, %r74;
	cvt.u16.u32 	%rs1, %r71;
	mul.hi.u16 	%rs2, %rs1, -7281;
	shr.u16 	%rs3, %rs2, 3;
	add.s64 	%rd12, %rd3, %rd9;
	st.global.u8 	[%rd12], %rs3;
	cvt.u16.u32 	%rs4, %r73;
	mul.hi.u16 	%rs5, %rs4, -7281;
	shr.u16 	%rs6, %rs5, 3;
	st.global.u8 	[%rd12+1], %rs6;
	cvt.u16.u32 	%rs7, %r75;
	mul.hi.u16 	%rs8, %rs7, -7281;
	shr.u16 	%rs9, %rs8, 3;
	st.global.u8 	[%rd12+2], %rs9;
$L__BB0_2:
	ret;

}
	// .globl	_Z17edgeDetectionCUDAPhS_ii
.visible .entry _Z17edgeDetectionCUDAPhS_ii(
	.param .u64 .ptr .align 1 _Z17edgeDetectionCUDAPhS_ii_param_0,
	.param .u64 .ptr .align 1 _Z17edgeDetectionCUDAPhS_ii_param_1,
	.param .u32 _Z17edgeDetectionCUDAPhS_ii_param_2,
	.param .u32 _Z17edgeDetectionCUDAPhS_ii_param_3
)
{
	.reg .pred 	%p<8>;
	.reg .b32 	%r<133>;
	.reg .b32 	%f<10>;
	.reg .b64 	%rd<13>;

	ld.param.u64 	%rd1, [_Z17edgeDetectionCUDAPhS_ii_param_0];
	ld.param.u64 	%rd2, [_Z17edgeDetectionCUDAPhS_ii_param_1];
	ld.param.u32 	%r4, [_Z17edgeDetectionCUDAPhS_ii_param_2];
	ld.param.u32 	%r5, [_Z17edgeDetectionCUDAPhS_ii_param_3];
	mov.u32 	%r7, %ctaid.x;
	mov.u32 	%r8, %ntid.x;
	mov.u32 	%r9, %tid.x;
	mad.lo.s32 	%r10, %r7, %r8, %r9;
	mov.u32 	%r11, %ctaid.y;
	mov.u32 	%r12, %ntid.y;
	mov.u32 	%r13, %tid.y;
	mad.lo.s32 	%r14, %r11, %r12, %r13;
	setp.lt.s32 	%p1, %r10, 1;
	add.s32 	%r15, %r4, -1;
	setp.ge.s32 	%p2, %r10, %r15;
	or.pred  	%p3, %p1, %p2;
	setp.eq.s32 	%p4, %r14, 0;
	or.pred  	%p5, %p4, %p3;
	add.s32 	%r16, %r5, -1;
	setp.ge.s32 	%p6, %r14, %r16;
	or.pred  	%p7, %p5, %p6;
	@%p7 bra 	$L__BB1_2;
	cvta.to.global.u64 	%rd3, %rd2;
	cvta.to.global.u64 	%rd4, %rd1;
	add.s32 	%r17, %r14, -1;
	mad.lo.s32 	%r18, %r17, %r4, %r10;
	mad.lo.s32 	%r19, %r18, 3, -3;
	ld.const.u32 	%r20, [Gx];
	ld.const.u32 	%r21, [Gy];
	cvt.s64.s32 	%rd5, %r19;
	add.s64 	%rd6, %rd4, %rd5;
	ld.global.u8 	%r22, [%rd6];
	mul.lo.s32 	%r23, %r20, %r22;
	ld.global.u8 	%r24, [%rd6+1];
	mul.lo.s32 	%r25, %r20, %r24;
	ld.global.u8 	%r26, [%rd6+2];
	mul.lo.s32 	%r27, %r20, %r26;
	mul.lo.s32 	%r28, %r21, %r22;
	mul.lo.s32 	%r29, %r21, %r24;
	mul.lo.s32 	%r30, %r21, %r26;
	ld.const.u32 	%r31, [Gx+4];
	ld.const.u32 	%r32, [Gy+4];
	ld.global.u8 	%r33, [%rd6+3];
	mad.lo.s32 	%r34, %r31, %r33, %r23;
	ld.global.u8 	%r35, [%rd6+4];
	mad.lo.s32 	%r36, %r31, %r35, %r25;
	ld.global.u8 	%r37, [%rd6+5];
	mad.lo.s32 	%r38, %r31, %r37, %r27;
	mad.lo.s32 	%r39, %r32, %r33, %r28;
	mad.lo.s32 	%r40, %r32, %r35, %r29;
	mad.lo.s32 	%r41, %r32, %r37, %r30;
	ld.const.u32 	%r42, [Gx+8];
	ld.const.u32 	%r43, [Gy+8];
	ld.global.u8 	%r44, [%rd6+6];
	mad.lo.s32 	%r45, %r42, %r44, %r34;
	ld.global.u8 	%r46, [%rd6+7];
	mad.lo.s32 	%r47, %r42, %r46, %r36;
	ld.global.u8 	%r48, [%rd6+8];
	mad.lo.s32 	%r49, %r42, %r48, %r38;
	mad.lo.s32 	%r50, %r43, %r44, %r39;
	mad.lo.s32 	%r51, %r43, %r46, %r40;
	mad.lo.s32 	%r52, %r43, %r48, %r41;
	add.s32 	%r53, %r18, %r4;
	mul.lo.s32 	%r54, %r53, 3;
	mul.lo.s32 	%r55, %r4, 3;
	add.s32 	%r56, %r19, %r55;
	ld.const.u32 	%r57, [Gx+12];
	ld.const.u32 	%r58, [Gy+12];
	cvt.s64.s32 	%rd7, %r56;
	add.s64 	%rd8, %rd4, %rd7;
	ld.global.u8 	%r59, [%rd8];
	mad.lo.s32 	%r60, %r57, %r59, %r45;
	ld.global.u8 	%r61, [%rd8+1];
	mad.lo.s32 	%r62, %r57, %r61, %r47;
	ld.global.u8 	%r63, [%rd8+2];
	mad.lo.s32 	%r64, %r57, %r63, %r49;
	mad.lo.s32 	%r65, %r58, %r59, %r50;
	mad.lo.s32 	%r66, %r58, %r61, %r51;
	mad.lo.s32 	%r67, %r58, %r63, %r52;
	ld.const.u32 	%r68, [Gx+16];
	ld.const.u32 	%r69, [Gy+16];
	cvt.s64.s32 	%rd9, %r54;
	ld.global.u8 	%r70, [%rd8+3];
	mad.lo.s32 	%r71, %r68, %r70, %r60;
	ld.global.u8 	%r72, [%rd8+4];
	mad.lo.s32 	%r73, %r68, %r72, %r62;
	ld.global.u8 	%r74, [%rd8+5];
	mad.lo.s32 	%r75, %r68, %r74, %r64;
	mad.lo.s32 	%r76, %r69, %r70, %r65;
	mad.lo.s32 	%r77, %r69, %r72, %r66;
	mad.lo.s32 	%r78, %r69, %r74, %r67;
	ld.const.u32 	%r79, [Gx+20];
	ld.const.u32 	%r80, [Gy+20];
	ld.global.u8 	%r81, [%rd8+6];
	mad.lo.s32 	%r82, %r79, %r81, %r71;
	ld.global.u8 	%r83, [%rd8+7];
	mad.lo.s32 	%r84, %r79, %r83, %r73;
	ld.global.u8 	%r85, [%rd8+8];
	mad.lo.s32 	%r86, %r79, %r85, %r75;
	mad.lo.s32 	%r87, %r80, %r81, %r76;
	mad.lo.s32 	%r88, %r80, %r83, %r77;
	mad.lo.s32 	%r89, %r80, %r85, %r78;
	add.s32 	%r90, %r56, %r55;
	ld.const.u32 	%r91, [Gx+24];
	ld.const.u32 	%r92, [Gy+24];
	cvt.s64.s32 	%rd10, %r90;
	add.s64 	%rd11, %rd4, %rd10;
	ld.global.u8 	%r93, [%rd11];
	mad.lo.s32 	%r94, %r91, %r93, %r82;
	ld.global.u8 	%r95, [%rd11+1];
	mad.lo.s32 	%r96, %r91, %r95, %r84;
	ld.global.u8 	%r97, [%rd11+2];
	mad.lo.s32 	%r98, %r91, %r97, %r86;
	mad.lo.s32 	%r99, %r92, %r93, %r87;
	mad.lo.s32 	%r100, %r92, %r95, %r88;
	mad.lo.s32 	%r101, %r92, %r97, %r89;
	ld.const.u32 	%r102, [Gx+28];
	ld.const.u32 	%r103, [Gy+28];
	ld.global.u8 	%r104, [%rd11+3];
	mad.lo.s32 	%r105, %r102, %r104, %r94;
	ld.global.u8 	%r106, [%rd11+4];
	mad.lo.s32 	%r107, %r102, %r106, %r96;
	ld.global.u8 	%r108, [%rd11+5];
	mad.lo.s32 	%r109, %r102, %r108, %r98;
	mad.lo.s32 	%r110, %r103, %r104, %r99;
	mad.lo.s32 	%r111, %r103, %r106, %r100;
	mad.lo.s32 	%r112, %r103, %r108, %r101;
	ld.const.u32 	%r113, [Gx+32];
	ld.const.u32 	%r114, [Gy+32];
	ld.global.u8 	%r115, [%rd11+6];
	mad.lo.s32 	%r116, %r113, %r115, %r105;
	ld.global.u8 	%r117, [%rd11+7];
	mad.lo.s32 	%r118, %r113, %r117, %r107;
	ld.global.u8 	%r119, [%rd11+8];
	mad.lo.s32 	%r120, %r113, %r119, %r109;
	mad.lo.s32 	%r121, %r114, %r115, %r110;
	mad.lo.s32 	%r122, %r114, %r117, %r111;
	mad.lo.s32 	%r123, %r114, %r119, %r112;
	mul.lo.s32 	%r124, %r116, %r116;
	mad.lo.s32 	%r125, %r121, %r121, %r124;
	cvt.rn.f32.u32 	%f1, %r125;
	sqrt.rn.f32 	%f2, %f1;
	min.f32 	%f3, %f2, 0f437F0000;
	cvt.rzi.u32.f32 	%r126, %f3;
	add.s64 	%rd12, %rd3, %rd9;
	st.global.u8 	[%rd12], %r126;
	mul.lo.s32 	%r127, %r118, %r118;
	mad.lo.s32 	%r128, %r122, %r122, %r127;
	cvt.rn.f32.u32 	%f4, %r128;
	sqrt.rn.f32 	%f5, %f4;
	min.f32 	%f6, %f5, 0f437F0000;
	cvt.rzi.u32.f32 	%r129, %f6;
	st.global.u8 	[%rd12+1], %r129;
	mul.lo.s32 	%r130, %r120, %r120;
	mad.lo.s32 	%r131, %r123, %r123, %r130;
	cvt.rn.f32.u32 	%f7, %r131;
	sqrt.rn.f32 	%f8, %f7;
	min.f32 	%f9, %f8, 0f437F0000;
	cvt.rzi.u32.f32 	%r132, %f9;
	st.global.u8 	[%rd12+2], %r132;
$L__BB1_2:
	ret;

}


// ===== COMPILED SASS (sm_100) =====

	.target	sm_100

	.elftype	@"ET_EXEC"


//--------------------- .note.nv.tkinfo           --------------------------
	.section	.note.nv.tkinfo,"",@"SHT_NOTE"
	.sectionflags	@"SHF_NOTE_NV_TKINFO"
	.tkinfo
        /*0018*/ 	.word	0x00000002
        /*0030*/ 	.string	""
        /*0030*/ 	.string	"ptxas"
        /*0030*/ 	.string	"Cuda compilation tools, release 13.0, V13.0.88"
        /*0030*/ 	.string	"Build cuda_13.0.r13.0/compiler.36424714_0"
        /*0030*/ 	.string	"-arch sm_100 -m 64 "



//--------------------- .note.nv.cuinfo           --------------------------
	.section	.note.nv.cuinfo,"",@"SHT_NOTE"
	.sectionflags	@"SHF_NOTE_NV_CUINFO"
        /*0018*/ 	.short	0x0002
        /*001a*/ 	.short	0x0064
        /*001c*/ 	.short	0x0082
	.zero		2


//--------------------- .nv.info                  --------------------------
	.section	.nv.info,"",@"SHT_CUDA_INFO"
	.align	4


	//----- nvinfo : EIATTR_REGCOUNT
	.align		4
        /*0000*/ 	.byte	0x04, 0x2f
        /*0002*/ 	.short	(.L_3 - .L_2)
	.align		4
.L_2:
        /*0004*/ 	.word	index@(_Z8blurCUDAPhS_ii)
        /*0008*/ 	.word	0x0000001f


	//----- nvinfo : EIATTR_FRAME_SIZE
	.align		4
.L_3:
        /*000c*/ 	.byte	0x04, 0x11
        /*000e*/ 	.short	(.L_5 - .L_4)
	.align		4
.L_4:
        /*0010*/ 	.word	index@(_Z8blurCUDAPhS_ii)
        /*0014*/ 	.word	0x00000000


	//----- nvinfo : EIATTR_REGCOUNT
	.align		4
.L_5:
        /*0018*/ 	.byte	0x04, 0x2f
        /*001a*/ 	.short	(.L_7 - .L_6)
	.align		4
.L_6:
        /*001c*/ 	.word	index@(_Z17edgeDetectionCUDAPhS_ii)
        /*0020*/ 	.word	0x00000020


	//----- nvinfo : EIATTR_FRAME_SIZE
	.align		4
.L_7:
        /*0024*/ 	.byte	0x04, 0x11
        /*0026*/ 	.short	(.L_9 - .L_8)
	.align		4
.L_8:
        /*0028*/ 	.word	index@($__internal_0_$__cuda_sm20_sqrt_rn_f32_slowpath)
        /*002c*/ 	.word	0x00000000


	//----- nvinfo : EIATTR_FRAME_SIZE
	.align		4
.L_9:
        /*0030*/ 	.byte	0x04, 0x11
        /*0032*/ 	.short	(.L_11 - .L_10)
	.align		4
.L_10:
        /*0034*/ 	.word	index@(_Z17edgeDetectionCUDAPhS_ii)
        /*0038*/ 	.word	0x00000000


	//----- nvinfo : EIATTR_MIN_STACK_SIZE
	.align		4
.L_11:
        /*003c*/ 	.byte	0x04, 0x12
        /*003e*/ 	.short	(.L_13 - .L_12)
	.align		4
.L_12:
        /*0040*/ 	.word	index@(_Z17edgeDetectionCUDAPhS_ii)
        /*0044*/ 	.word	0x00000000


	//----- nvinfo : EIATTR_MIN_STACK_SIZE
	.align		4
.L_13:
        /*0048*/ 	.byte	0x04, 0x12
        /*004a*/ 	.short	(.L_15 - .L_14)
	.align		4
.L_14:
        /*004c*/ 	.word	index@(_Z8blurCUDAPhS_ii)
        /*0050*/ 	.word	0x00000000
.L_15:


//--------------------- .nv.compat                --------------------------
	.section	.nv.compat,"",@"SHT_CUDA_COMPAT_INFO"
	.align	4
        /*0000*/ 	.byte	0x02, 0x09, 0x00, 0x00, 0x02, 0x02, 0x01, 0x00, 0x02, 0x05, 0x05, 0x00, 0x03, 0x07, 0x01, 0x01
        /*0010*/ 	.byte	0x02, 0x03, 0x00, 0x00, 0x02, 0x06, 0x01, 0x00, 0x04, 0x0b, 0x08, 0x00, 0x01, 0x00, 0x00, 0x00
        /*0020*/ 	.byte	0x00, 0x00, 0x00, 0x00


//--------------------- .nv.info._Z17edgeDetectionCUDAPhS_ii --------------------------
	.section	.nv.info._Z17edgeDetectionCUDAPhS_ii,"",@"SHT_CUDA_INFO"
	.sectionflags	@""
	.align	4


	//----- nvinfo : EIATTR_CUDA_API_VERSION
	.align		4
        /*0000*/ 	.byte	0x04, 0x37
        /*0002*/ 	.short	(.L_17 - .L_16)
.L_16:
        /*0004*/ 	.word	0x00000082


	//----- nvinfo : EIATTR_KPARAM_INFO
	.align		4
.L_17:
        /*0008*/ 	.byte	0x04, 0x17
        /*000a*/ 	.short	(.L_19 - .L_18)
.L_18:
        /*000c*/ 	.word	0x00000000
        /*0010*/ 	.short	0x0003
        /*0012*/ 	.short	0x0014
        /*0014*/ 	.byte	0x00, 0xf0, 0x11, 0x00


	//----- nvinfo : EIATTR_KPARAM_INFO
	.align		4
.L_19:
        /*0018*/ 	.byte	0x04, 0x17
        /*001a*/ 	.short	(.L_21 - .L_20)
.L_20:
        /*001c*/ 	.word	0x00000000
        /*0020*/ 	.short	0x0002
        /*0022*/ 	.short	0x0010
        /*0024*/ 	.byte	0x00, 0xf0, 0x11, 0x00


	//----- nvinfo : EIATTR_KPARAM_INFO
	.align		4
.L_21:
        /*0028*/ 	.byte	0x04, 0x17
        /*002a*/ 	.short	(.L_23 - .L_22)
.L_22:
        /*002c*/ 	.word	0x00000000
        /*0030*/ 	.short	0x0001
        /*0032*/ 	.short	0x0008
        /*0034*/ 	.byte	0x00, 0xf5, 0x21, 0x00


	//----- nvinfo : EIATTR_KPARAM_INFO
	.align		4
.L_23:
        /*0038*/ 	.byte	0x04, 0x17
        /*003a*/ 	.short	(.L_25 - .L_24)
.L_24:
        /*003c*/ 	.word	0x00000000
        /*0040*/ 	.short	0x0000
        /*0042*/ 	.short	0x0000
        /*0044*/ 	.byte	0x00, 0xf5, 0x21, 0x00


	//----- nvinfo : EIATTR_SPARSE_MMA_MASK
	.align		4
.L_25:
        /*0048*/ 	.byte	0x03, 0x50
        /*004a*/ 	.short	0x0000


	//----- nvinfo : EIATTR_MAXREG_COUNT
	.align		4
        /*004c*/ 	.byte	0x03, 0x1b
        /*004e*/ 	.short	0x00ff


	//----- nvinfo : EIATTR_MERCURY_ISA_VERSION
	.align		4
        /*0050*/ 	.byte	0x03, 0x5f
        /*0052*/ 	.short	0x0101


	//----- nvinfo : EIATTR_VRC_CTA_INIT_COUNT
	.align		4
        /*0054*/ 	.byte	0x02, 0x4a
	.zero		1
	.zero		1


	//----- nvinfo : EIATTR_EXIT_INSTR_OFFSETS
	.align		4
        /*0058*/ 	.byte	0x04, 0x1c
        /*005a*/ 	.short	(.L_27 - .L_26)


	//   ....[0]....
.L_26:
        /*005c*/ 	.word	0x00000100


	//   ....[1]....
        /*0060*/ 	.word	0x00000b50


	//----- nvinfo : EIATTR_CRS_STACK_SIZE
	.align		4
.L_27:
        /*0064*/ 	.byte	0x04, 0x1e
        /*0066*/ 	.short	(.L_29 - .L_28)
.L_28:
        /*0068*/ 	.word	0x00000000


	//----- nvinfo : EIATTR_CBANK_PARAM_SIZE
	.align		4
.L_29:
        /*006c*/ 	.byte	0x03, 0x19
        /*006e*/ 	.short	0x0018


	//----- nvinfo : EIATTR_PARAM_CBANK
	.align		4
        /*0070*/ 	.byte	0x04, 0x0a
        /*0072*/ 	.short	(.L_31 - .L_30)
	.align		4
.L_30:
        /*0074*/ 	.word	index@(.nv.constant0._Z17edgeDetectionCUDAPhS_ii)
        /*0078*/ 	.short	0x0380
        /*007a*/ 	.short	0x0018


	//----- nvinfo : EIATTR_SW_WAR
	.align		4
.L_31:
        /*007c*/ 	.byte	0x04, 0x36
        /*007e*/ 	.short	(.L_33 - .L_32)
.L_32:
        /*0080*/ 	.word	0x00000008
.L_33:


//--------------------- .nv.info._Z8blurCUDAPhS_ii --------------------------
	.section	.nv.info._Z8blurCUDAPhS_ii,"",@"SHT_CUDA_INFO"
	.sectionflags	@""
	.align	4


	//----- nvinfo : EIATTR_CUDA_API_VERSION
	.align		4
        /*0000*/ 	.byte	0x04, 0x37
        /*0002*/ 	.short	(.L_35 - .L_34)
.L_34:
        /*0004*/ 	.word	0x00000082


	//----- nvinfo : EIATTR_KPARAM_INFO
	.align		4
.L_35:
        /*0008*/ 	.byte	0x04, 0x17
        /*000a*/ 	.short	(.L_37 - .L_36)
.L_36:
        /*000c*/ 	.word	0x00000000
        /*0010*/ 	.short	0x0003
        /*0012*/ 	.short	0x0014
        /*0014*/ 	.byte	0x00, 0xf0, 0x11, 0x00


	//----- nvinfo : EIATTR_KPARAM_INFO
	.align		4
.L_37:
        /*0018*/ 	.byte	0x04, 0x17
        /*001a*/ 	.short	(.L_39 - .L_38)
.L_38:
        /*001c*/ 	.word	0x00000000
        /*0020*/ 	.short	0x0002
        /*0022*/ 	.short	0x0010
        /*0024*/ 	.byte	0x00, 0xf0, 0x11, 0x00


	//----- nvinfo : EIATTR_KPARAM_INFO
	.align		4
.L_39:
        /*0028*/ 	.byte	0x04, 0x17
        /*002a*/ 	.short	(.L_41 - .L_40)
.L_40:
        /*002c*/ 	.word	0x00000000
        /*0030*/ 	.short	0x0001
        /*0032*/ 	.short	0x0008
        /*0034*/ 	.byte	0x00, 0xf5, 0x21, 0x00


	//----- nvinfo : EIATTR_KPARAM_INFO
	.align		4
.L_41:
        /*0038*/ 	.byte	0x04, 0x17
        /*003a*/ 	.short	(.L_43 - .L_42)
.L_42:
        /*003c*/ 	.word	0x00000000
        /*0040*/ 	.short	0x0000
        /*0042*/ 	.short	0x0000
        /*0044*/ 	.byte	0x00, 0xf5, 0x21, 0x00


	//----- nvinfo : EIATTR_SPARSE_MMA_MASK
	.align		4
.L_43:
        /*0048*/ 	.byte	0x03, 0x50
        /*004a*/ 	.short	0x0000


	//----- nvinfo : EIATTR_MAXREG_COUNT
	.align		4
        /*004c*/ 	.byte	0x03, 0x1b
        /*004e*/ 	.short	0x00ff


	//----- nvinfo : EIATTR_MERCURY_ISA_VERSION
	.align		4
        /*0050*/ 	.byte	0x03, 0x5f
        /*0052*/ 	.short	0x0101


	//----- nvinfo : EIATTR_VRC_CTA_INIT_COUNT
	.align		4
        /*0054*/ 	.byte	0x02, 0x4a
	.zero		1
	.zero		1


	//----- nvinfo : EIATTR_EXIT_INSTR_OFFSETS
	.align		4
        /*0058*/ 	.byte	0x04, 0x1c
        /*005a*/ 	.short	(.L_45 - .L_44)


	//   ....[0]....
.L_44:
        /*005c*/ 	.word	0x00000100


	//   ....[1]....
        /*0060*/ 	.word	0x00000530


	//----- nvinfo : EIATTR_CBANK_PARAM_SIZE
	.align		4
.L_45:
        /*0064*/ 	.byte	0x03, 0x19
        /*0066*/ 	.short	0x0018


	//----- nvinfo : EIATTR_PARAM_CBANK
	.align		4
        /*0068*/ 	.byte	0x04, 0x0a
        /*006a*/ 	.short	(.L_47 - .L_46)
	.align		4
.L_46:
        /*006c*/ 	.word	index@(.nv.constant0._Z8blurCUDAPhS_ii)
        /*0070*/ 	.short	0x0380
        /*0072*/ 	.short	0x0018


	//----- nvinfo : EIATTR_SW_WAR
	.align		4
.L_47:
        /*0074*/ 	.byte	0x04, 0x36
        /*0076*/ 	.short	(.L_49 - .L_48)
.L_48:
        /*0078*/ 	.word	0x00000008
.L_49:


//--------------------- .nv.callgraph             --------------------------
	.section	.nv.callgraph,"",@"SHT_CUDA_CALLGRAPH"
	.align	4
	.sectionentsize	8
	.align		4
        /*0000*/ 	.word	0x00000000
	.align		4
        /*0004*/ 	.word	0xffffffff
	.align		4
        /*0008*/ 	.word	0x00000000
	.align		4
        /*000c*/ 	.word	0xfffffffe
	.align		4
        /*0010*/ 	.word	0x00000000
	.align		4
        /*0014*/ 	.word	0xfffffffd
	.align		4
        /*0018*/ 	.word	0x00000000
	.align		4
        /*001c*/ 	.word	0xfffffffc


//--------------------- .nv.constant3             --------------------------
	.section	.nv.constant3,"a",@progbits
	.align	4
.nv.constant3:
	.type		Gx,@object
	.size		Gx,(Gy - Gx)
Gx:
        /*0000*/ 	.byte	0xff, 0xff, 0xff, 0xff, 0x00, 0x00, 0x00, 0x00, 0x01, 0x00, 0x00, 0x00, 0xfe, 0xff, 0xff, 0xff
        /*0010*/ 	.byte	0x00, 0x00, 0x00, 0x00, 0x02, 0x00, 0x00, 0x00, 0xff, 0xff, 0xff, 0xff, 0x00, 0x00, 0x00, 0x00
        /*0020*/ 	.byte	0x01, 0x00, 0x00, 0x00
	.type		Gy,@object
	.size		Gy,(.L_1 - Gy)
Gy:
        /*0024*/ 	.byte	0xff, 0xff, 0xff, 0xff, 0xfe, 0xff, 0xff, 0xff, 0xff, 0xff, 0xff, 0xff, 0x00, 0x00, 0x00, 0x00
        /*0034*/ 	.byte	0x00, 0x00, 0x00, 0x00, 0x00, 0x00, 0x00, 0x00, 0x01, 0x00, 0x00, 0x00, 0x02, 0x00, 0x00, 0x00
        /*0044*/ 	.byte	0x01, 0x00, 0x00, 0x00
.L_1:


//--------------------- .text._Z17edgeDetectionCUDAPhS_ii --------------------------
	.section	.text._Z17edgeDetectionCUDAPhS_ii,"ax",@progbits
	.align	128
        .global         _Z17edgeDetectionCUDAPhS_ii
        .type           _Z17edgeDetectionCUDAPhS_ii,@function
        .size           _Z17edgeDetectionCUDAPhS_ii,(.L_x_12 - _Z17edgeDetectionCUDAPhS_ii)
        .other          _Z17edgeDetectionCUDAPhS_ii,@"STO_CUDA_ENTRY STV_DEFAULT"
_Z17edgeDetectionCUDAPhS_ii:
.text._Z17edgeDetectionCUDAPhS_ii:
[----:B------:R-:W-:Y:S01]  /*0000*/  LDC R1, c[0x0][0x37c] ;  /* 0x0000df00ff017b82 */ /* 0x000fe20000000800 */
[----:B------:R-:W0:Y:S07]  /*0010*/  S2R R0, SR_TID.X ;  /* 0x0000000000007919 */ /* 0x000e2e0000002100 */
[----:B------:R-:W0:Y:S01]  /*0020*/  S2UR UR4, SR_CTAID.X ;  /* 0x00000000000479c3 */ /* 0x000e220000002500 */
[----:B------:R-:W1:Y:S07]  /*0030*/  S2R R5, SR_TID.Y ;  /* 0x0000000000057919 */ /* 0x000e6e0000002200 */
[----:B------:R-:W0:Y:S08]  /*0040*/  LDC R3, c[0x0][0x360] ;  /* 0x0000d800ff037b82 */ /* 0x000e300000000800 */
[----:B------:R-:W2:Y:S08]  /*0050*/  LDC.64 R8, c[0x0][0x390] ;  /* 0x0000e400ff087b82 */ /* 0x000eb00000000a00 */
[----:B------:R-:W1:Y:S08]  /*0060*/  S2UR UR5, SR_CTAID.Y ;  /* 0x00000000000579c3 */ /* 0x000e700000002600 */
[----:B------:R-:W1:Y:S01]  /*0070*/  LDC R2, c[0x0][0x364] ;  /* 0x0000d900ff027b82 */ /* 0x000e620000000800 */
[----:B0-----:R-:W-:Y:S01]  /*0080*/  IMAD R3, R3, UR4, R0 ;  /* 0x0000000403037c24 */ /* 0x001fe2000f8e0200 */
[----:B--2---:R-:W-:-:S02]  /*0090*/  IADD3 R0, PT, PT, R8, -0x1, RZ ;  /* 0xffffffff08007810 */ /* 0x004fc40007ffe0ff */
[----:B------:R-:W-:Y:S02]  /*00a0*/  IADD3 R9, PT, PT, R9, -0x1, RZ ;  /* 0xffffffff09097810 */ /* 0x000fe40007ffe0ff */
[----:B------:R-:W-:-:S04]  /*00b0*/  ISETP.GE.AND P0, PT, R3, R0, PT ;  /* 0x000000000300720c */ /* 0x000fc80003f06270 */
[----:B------:R-:W-:Y:S01]  /*00c0*/  ISETP.LT.OR P0, PT, R3, 0x1, P0 ;  /* 0x000000010300780c */ /* 0x000fe20000701670 */
[----:B-1----:R-:W-:-:S05]  /*00d0*/  IMAD R0, R2, UR5, R5 ;  /* 0x0000000502007c24 */ /* 0x002fca000f8e0205 */
[----:B------:R-:W-:-:S04]  /*00e0*/  ISETP.EQ.OR P0, PT, R0, RZ, P0 ;  /* 0x000000ff0000720c */ /* 0x000fc80000702670 */
[----:B------:R-:W-:-:S13]  /*00f0*/  ISETP.GE.OR P0, PT, R0, R9, P0 ;  /* 0x000000090000720c */ /* 0x000fda0000706670 */
[----:B------:R-:W-:Y:S05]  /*0100*/  @P0 EXIT ;  /* 0x000000000000094d */ /* 0x000fea0003800000 */
[----:B------:R-:W0:Y:S01]  /*0110*/  LDCU.64 UR6, c[0x0][0x380] ;  /* 0x00007000ff0677ac */ /* 0x000e220008000a00 */
[----:B------:R-:W-:Y:S01]  /*0120*/  HFMA2 R2, -RZ, RZ, 0, 1.78813934326171875e-07 ;  /* 0x00000003ff027431 */ /* 0x000fe200000001ff */
[----:B------:R-:W-:Y:S01]  /*0130*/  IADD3 R0, PT, PT, R0, -0x1, RZ ;  /* 0xffffffff00007810 */ /* 0x000fe20007ffe0ff */
[----:B------:R-:W1:Y:S04]  /*0140*/  LDCU.64 UR4, c[0x0][0x358] ;  /* 0x00006b00ff0477ac */ /* 0x000e680008000a00 */
[----:B------:R-:W-:Y:S01]  /*0150*/  IMAD R17, R0, R8, R3 ;  /* 0x0000000800117224 */ /* 0x000fe200078e0203 */
[----:B------:R-:W2:Y:S03]  /*0160*/  LDCU.128 UR8, c[0x3][URZ] ;  /* 0x00c00000ff0877ac */ /* 0x000ea60008000c00 */
[----:B------:R-:W-:Y:S01]  /*0170*/  IMAD R3, R17, R2, -0x3 ;  /* 0xfffffffd11037424 */ /* 0x000fe200078e0202 */
[----:B------:R-:W3:Y:S01]  /*0180*/  LDCU.128 UR20, c[0x3][0x20] ;  /* 0x00c00400ff1477ac */ /* 0x000ee20008000c00 */
[----:B------:R-:W4:Y:S03]  /*0190*/  LDCU.128 UR12, c[0x3][0x30] ;  /* 0x00c00600ff0c77ac */ /* 0x000f260008000c00 */
[C---:B0-----:R-:W-:Y:S01]  /*01a0*/  IADD3 R6, P0, PT, R3.reuse, UR6, RZ ;  /* 0x0000000603067c10 */ /* 0x041fe2000ff1e0ff */
[----:B------:R-:W0:Y:S03]  /*01b0*/  LDCU.128 UR16, c[0x3][0x10] ;  /* 0x00c00200ff1077ac */ /* 0x000e260008000c00 */
[----:B------:R-:W-:Y:S01]  /*01c0*/  LEA.HI.X.SX32 R7, R3, UR7, 0x1, P0 ;  /* 0x0000000703077c11 */ /* 0x000fe200080f0eff */
[----:B------:R-:W-:-:S04]  /*01d0*/  IMAD R3, R8, 0x3, R3 ;  /* 0x0000000308037824 */ /* 0x000fc800078e0203 */
[----:B-1----:R-:W2:Y:S01]  /*01e0*/  LDG.E.U8 R16, desc[UR4][R6.64] ;  /* 0x0000000406107981 */ /* 0x002ea2000c1e1100 */
[----:B------:R-:W-:-:S03]  /*01f0*/  IADD3 R4, P0, PT, R3, UR6, RZ ;  /* 0x0000000603047c10 */ /* 0x000fc6000ff1e0ff */
[----:B------:R-:W5:Y:S01]  /*0200*/  LDG.E.U8 R15, desc[UR4][R6.64+0x3] ;  /* 0x00000304060f7981 */ /* 0x000f62000c1e1100 */
[----:B------:R-:W-:-:S03]  /*0210*/  LEA.HI.X.SX32 R5, R3, UR7, 0x1, P0 ;  /* 0x0000000703057c11 */ /* 0x000fc600080f0eff */
[----:B------:R-:W4:Y:S04]  /*0220*/  LDG.E.U8 R23, desc[UR4][R6.64+0x6] ;  /* 0x0000060406177981 */ /* 0x000f28000c1e1100 */
[----:B------:R-:W4:Y:S04]  /*0230*/  LDG.E.U8 R24, desc[UR4][R6.64+0x1] ;  /* 0x0000010406187981 */ /* 0x000f28000c1e1100 */
[----:B------:R-:W4:Y:S04]  /*0240*/  LDG.E.U8 R25, desc[UR4][R4.64] ;  /* 0x0000000404197981 */ /* 0x000f28000c1e1100 */
[----:B------:R-:W4:Y:S04]  /*0250*/  LDG.E.U8 R22, desc[UR4][R6.64+0x4] ;  /* 0x0000040406167981 */ /* 0x000f28000c1e1100 */
[----:B------:R-:W0:Y:S01]  /*0260*/  LDG.E.U8 R21, desc[UR4][R4.64+0x3] ;  /* 0x0000030404157981 */ /* 0x000e22000c1e1100 */
[----:B------:R-:W-:-:S03]  /*0270*/  IMAD R3, R8, 0x3, R3 ;  /* 0x0000000308037824 */ /* 0x000fc600078e0203 */
[----:B------:R-:W4:Y:S02]  /*0280*/  LDG.E.U8 R14, desc[UR4][R4.64+0x6] ;  /* 0x00000604040e7981 */ /* 0x000f24000c1e1100 */
[C---:B------:R-:W-:Y:S02]  /*0290*/  IADD3 R2, P0, PT, R3.reuse, UR6, RZ ;  /* 0x0000000603027c10 */ /* 0x040fe4000ff1e0ff */
[----:B------:R-:W4:Y:S02]  /*02a0*/  LDG.E.U8 R9, desc[UR4][R6.64+0x2] ;  /* 0x0000020406097981 */ /* 0x000f24000c1e1100 */
[----:B------:R-:W-:Y:S01]  /*02b0*/  LEA.HI.X.SX32 R3, R3, UR7, 0x1, P0 ;  /* 0x0000000703037c11 */ /* 0x000fe200080f0eff */
[----:B------:R-:W1:Y:S01]  /*02c0*/  LDCU.64 UR6, c[0x3][0x40] ;  /* 0x00c00800ff0677ac */ /* 0x000e620008000a00 */
[----:B------:R-:W4:Y:S04]  /*02d0*/  LDG.E.U8 R11, desc[UR4][R6.64+0x5] ;  /* 0x00000504060b7981 */ /* 0x000f28000c1e1100 */
[----:B------:R-:W4:Y:S04]  /*02e0*/  LDG.E.U8 R12, desc[UR4][R2.64] ;  /* 0x00000004020c7981 */ /* 0x000f28000c1e1100 */
[----:B------:R-:W4:Y:S04]  /*02f0*/  LDG.E.U8 R0, desc[UR4][R2.64+0x3] ;  /* 0x0000030402007981 */ /* 0x000f28000c1e1100 */
[----:B------:R-:W4:Y:S04]  /*0300*/  LDG.E.U8 R10, desc[UR4][R2.64+0x6] ;  /* 0x00000604020a7981 */ /* 0x000f28000c1e1100 */
[----:B------:R-:W4:Y:S04]  /*0310*/  LDG.E.U8 R13, desc[UR4][R6.64+0x7] ;  /* 0x00000704060d7981 */ /* 0x000f28000c1e1100 */
[----:B------:R-:W4:Y:S01]  /*0320*/  LDG.E.U8 R20, desc[UR4][R6.64+0x8] ;  /* 0x0000080406147981 */ /* 0x000f22000c1e1100 */
[----:B------:R-:W-:-:S03]  /*0330*/  IADD3 R8, PT, PT, R17, R8, RZ ;  /* 0x0000000811087210 */ /* 0x000fc60007ffe0ff */
[----:B------:R-:W4:Y:S04]  /*0340*/  LDG.E.U8 R19, desc[UR4][R4.64+0x1] ;  /* 0x0000010404137981 */ /* 0x000f28000c1e1100 */
[----:B------:R-:W4:Y:S04]  /*0350*/  LDG.E.U8 R18, desc[UR4][R4.64+0x2] ;  /* 0x0000020404127981 */ /* 0x000f28000c1e1100 */
[----:B------:R-:W4:Y:S04]  /*0360*/  LDG.E.U8 R17, desc[UR4][R4.64+0x4] ;  /* 0x0000040404117981 */ /* 0x000f28000c1e1100 */
[----:B------:R-:W4:Y:S04]  /*0370*/  LDG.E.U8 R6, desc[UR4][R4.64+0x8] ;  /* 0x0000080404067981 */ /* 0x000f28000c1e1100 */
[----:B------:R-:W4:Y:S01]  /*0380*/  LDG.E.U8 R7, desc[UR4][R2.64+0x1] ;  /* 0x0000010402077981 */ /* 0x000f22000c1e1100 */
[----:B--2---:R-:W-:-:S02]  /*0390*/  IMAD R26, R16, UR8, RZ ;  /* 0x00000008101a7c24 */ /* 0x004fc4000f8e02ff */
[----:B---3--:R-:W-:Y:S02]  /*03a0*/  IMAD R16, R16, UR21, RZ ;  /* 0x0000001510107c24 */ /* 0x008fe4000f8e02ff */
[C---:B-----5:R-:W-:Y:S02]  /*03b0*/  IMAD R26, R15.reuse, UR9, R26 ;  /* 0x000000090f1a7c24 */ /* 0x060fe4000f8e021a */
[----:B------:R-:W-:Y:S02]  /*03c0*/  IMAD R28, R15, UR22, R16 ;  /* 0x000000160f1c7c24 */ /* 0x000fe4000f8e0210 */
[----:B------:R-:W2:Y:S01]  /*03d0*/  LDG.E.U8 R16, desc[UR4][R4.64+0x5] ;  /* 0x0000050404107981 */ /* 0x000ea2000c1e1100 */
[C---:B----4-:R-:W-:Y:S02]  /*03e0*/  IMAD R26, R23.reuse, UR10, R26 ;  /* 0x0000000a171a7c24 */ /* 0x050fe4000f8e021a */
[----:B------:R-:W-:Y:S01]  /*03f0*/  IMAD R28, R23, UR23, R28 ;  /* 0x00000017171c7c24 */ /* 0x000fe2000f8e021c */
[----:B------:R-:W3:Y:S01]  /*0400*/  LDG.E.U8 R15, desc[UR4][R4.64+0x7] ;  /* 0x00000704040f7981 */ /* 0x000ee2000c1e1100 */
[----:B------:R-:W-:-:S02]  /*0410*/  IMAD R23, R24, UR8, RZ ;  /* 0x0000000818177c24 */ /* 0x000fc4000f8e02ff */
[----:B------:R-:W-:Y:S02]  /*0420*/  IMAD R27, R24, UR21, RZ ;  /* 0x00000015181b7c24 */ /* 0x000fe4000f8e02ff */
[C---:B------:R-:W-:Y:S02]  /*0430*/  IMAD R29, R25.reuse, UR11, R26 ;  /* 0x0000000b191d7c24 */ /* 0x040fe4000f8e021a */
[----:B------:R-:W-:Y:S02]  /*0440*/  IMAD R28, R25, UR12, R28 ;  /* 0x0000000c191c7c24 */ /* 0x000fe4000f8e021c */
[C---:B------:R-:W-:Y:S01]  /*0450*/  IMAD R24, R22.reuse, UR9, R23 ;  /* 0x0000000916187c24 */ /* 0x040fe2000f8e0217 */
[----:B------:R-:W4:Y:S01]  /*0460*/  LDG.E.U8 R5, desc[UR4][R2.64+0x7] ;  /* 0x0000070402057981 */ /* 0x000f22000c1e1100 */
[----:B------:R-:W-:-:S03]  /*0470*/  IMAD R26, R22, UR22, R27 ;  /* 0x00000016161a7c24 */ /* 0x000fc6000f8e021b */
[----:B------:R-:W5:Y:S01]  /*0480*/  LDG.E.U8 R22, desc[UR4][R2.64+0x2] ;  /* 0x0000020402167981 */ /* 0x000f62000c1e1100 */
[C---:B0-----:R-:W-:Y:S02]  /*0490*/  IMAD R29, R21.reuse, UR16, R29 ;  /* 0x00000010151d7c24 */ /* 0x041fe4000f8e021d */
[----:B------:R-:W-:Y:S01]  /*04a0*/  IMAD R25, R21, UR13, R28 ;  /* 0x0000000d15197c24 */ /* 0x000fe2000f8e021c */
[----:B------:R-:W4:Y:S04]  /*04b0*/  LDG.E.U8 R23, desc[UR4][R2.64+0x4] ;  /* 0x0000040402177981 */ /* 0x000f28000c1e1100 */
[----:B------:R-:W4:Y:S04]  /*04c0*/  LDG.E.U8 R21, desc[UR4][R2.64+0x5] ;  /* 0x0000050402157981 */ /* 0x000f28000c1e1100 */
[----:B------:R0:W4:Y:S01]  /*04d0*/  LDG.E.U8 R4, desc[UR4][R2.64+0x8] ;  /* 0x0000080402047981 */ /* 0x000122000c1e1100 */
[----:B------:R-:W-:-:S02]  /*04e0*/  IMAD R29, R14, UR17, R29 ;  /* 0x000000110e1d7c24 */ /* 0x000fc4000f8e021d */
[----:B------:R-:W-:Y:S02]  /*04f0*/  IMAD R25, R14, UR14, R25 ;  /* 0x0000000e0e197c24 */ /* 0x000fe4000f8e0219 */
[C---:B------:R-:W-:Y:S02]  /*0500*/  IMAD R29, R12.reuse, UR18, R29 ;  /* 0x000000120c1d7c24 */ /* 0x040fe4000f8e021d */
[----:B------:R-:W-:Y:S02]  /*0510*/  IMAD R25, R12, UR15, R25 ;  /* 0x0000000f0c197c24 */ /* 0x000fe4000f8e0219 */
[C---:B------:R-:W-:Y:S02]  /*0520*/  IMAD R29, R0.reuse, UR19, R29 ;  /* 0x00000013001d7c24 */ /* 0x040fe4000f8e021d */
[----:B------:R-:W-:Y:S02]  /*0530*/  IMAD R12, R9, UR8, RZ ;  /* 0x00000008090c7c24 */ /* 0x000fe4000f8e02ff */
[----:B-1----:R-:W-:-:S02]  /*0540*/  IMAD R25, R0, UR6, R25 ;  /* 0x0000000600197c24 */ /* 0x002fc4000f8e0219 */
[C---:B------:R-:W-:Y:S02]  /*0550*/  IMAD R29, R10.reuse, UR20, R29 ;  /* 0x000000140a1d7c24 */ /* 0x040fe4000f8e021d */
[----:B------:R-:W-:Y:S02]  /*0560*/  IMAD R14, R9, UR21, RZ ;  /* 0x00000015090e7c24 */ /* 0x000fe4000f8e02ff */
[----:B0-----:R-:W-:Y:S02]  /*0570*/  IMAD R3, R11, UR9, R12 ;  /* 0x000000090b037c24 */ /* 0x001fe4000f8e020c */
[----:B------:R-:W-:Y:S02]  /*0580*/  IMAD R25, R10, UR7, R25 ;  /* 0x000000070a197c24 */ /* 0x000fe4000f8e0219 */
[----:B------:R-:W-:Y:S02]  /*0590*/  IMAD R0, R29, R29, RZ ;  /* 0x0000001d1d007224 */ /* 0x000fe400078e02ff */
[----:B------:R-:W-:-:S02]  /*05a0*/  IMAD R11, R11, UR22, R14 ;  /* 0x000000160b0b7c24 */ /* 0x000fc4000f8e020e */
[C---:B------:R-:W-:Y:S02]  /*05b0*/  IMAD R24, R13.reuse, UR10, R24 ;  /* 0x0000000a0d187c24 */ /* 0x040fe4000f8e0218 */
[----:B------:R-:W-:Y:S02]  /*05c0*/  IMAD R26, R13, UR23, R26 ;  /* 0x000000170d1a7c24 */ /* 0x000fe4000f8e021a */
[C---:B------:R-:W-:Y:S02]  /*05d0*/  IMAD R3, R20.reuse, UR10, R3 ;  /* 0x0000000a14037c24 */ /* 0x040fe4000f8e0203 */
[----:B------:R-:W-:Y:S02]  /*05e0*/  IMAD R0, R25, R25, R0 ;  /* 0x0000001919007224 */ /* 0x000fe400078e0200 */
[----:B------:R-:W-:Y:S02]  /*05f0*/  IMAD R11, R20, UR23, R11 ;  /* 0x00000017140b7c24 */ /* 0x000fe4000f8e020b */
[----:B------:R-:W-:-:S02]  /*0600*/  IMAD R24, R19, UR11, R24 ;  /* 0x0000000b13187c24 */ /* 0x000fc4000f8e0218 */
[----:B------:R-:W-:Y:S01]  /*0610*/  IMAD R26, R19, UR12, R26 ;  /* 0x0000000c131a7c24 */ /* 0x000fe2000f8e021a */
[----:B------:R-:W-:Y:S01]  /*0620*/  I2FP.F32.U32 R0, R0 ;  /* 0x0000000000007245 */ /* 0x000fe20000201000 */
[C---:B------:R-:W-:Y:S02]  /*0630*/  IMAD R3, R18.reuse, UR11, R3 ;  /* 0x0000000b12037c24 */ /* 0x040fe4000f8e0203 */
[----:B------:R-:W-:Y:S02]  /*0640*/  IMAD R11, R18, UR12, R11 ;  /* 0x0000000c120b7c24 */ /* 0x000fe4000f8e020b */
[C---:B------:R-:W-:Y:S02]  /*0650*/  IMAD R24, R17.reuse, UR16, R24 ;  /* 0x0000001011187c24 */ /* 0x040fe4000f8e0218 */
[----:B------:R-:W-:Y:S01]  /*0660*/  IMAD R26, R17, UR13, R26 ;  /* 0x0000000d111a7c24 */ /* 0x000fe2000f8e021a */
[----:B------:R-:W-:Y:S01]  /*0670*/  IADD3 R2, PT, PT, R0, -0xd000000, RZ ;  /* 0xf300000000027810 */ /* 0x000fe20007ffe0ff */
[----:B------:R0:W1:Y:S03]  /*0680*/  MUFU.RSQ R9, R0 ;  /* 0x0000000000097308 */ /* 0x0000660000001400 */
[----:B------:R-:W-:Y:S01]  /*0690*/  ISETP.GT.U32.AND P0, PT, R2, 0x727fffff, PT ;  /* 0x727fffff0200780c */ /* 0x000fe20003f04070 */
[----:B------:R-:W-:Y:S01]  /*06a0*/  BSSY.RECONVERGENT B0, `(.L_x_0) ;  /* 0x000001c000007945 */ /* 0x000fe20003800200 */
[----:B--2---:R-:W-:-:S02]  /*06b0*/  IMAD R3, R16, UR16, R3 ;  /* 0x0000001010037c24 */ /* 0x004fc4000f8e0203 */
[----:B------:R-:W-:Y:S02]  /*06c0*/  IMAD R11, R16, UR13, R11 ;  /* 0x0000000d100b7c24 */ /* 0x000fe4000f8e020b */
[C---:B---3--:R-:W-:Y:S02]  /*06d0*/  IMAD R24, R15.reuse, UR17, R24 ;  /* 0x000000110f187c24 */ /* 0x048fe4000f8e0218 */
[----:B------:R-:W-:Y:S02]  /*06e0*/  IMAD R26, R15, UR14, R26 ;  /* 0x0000000e0f1a7c24 */ /* 0x000fe4000f8e021a */
[C---:B------:R-:W-:Y:S02]  /*06f0*/  IMAD R3, R6.reuse, UR17, R3 ;  /* 0x0000001106037c24 */ /* 0x040fe4000f8e0203 */
[----:B------:R-:W-:Y:S02]  /*0700*/  IMAD R11, R6, UR14, R11 ;  /* 0x0000000e060b7c24 */ /* 0x000fe4000f8e020b */
[----:B------:R-:W-:-:S02]  /*0710*/  IMAD R24, R7, UR18, R24 ;  /* 0x0000001207187c24 */ /* 0x000fc4000f8e0218 */
[----:B------:R-:W-:Y:S02]  /*0720*/  IMAD R26, R7, UR15, R26 ;  /* 0x0000000f071a7c24 */ /* 0x000fe4000f8e021a */
[C---:B-----5:R-:W-:Y:S02]  /*0730*/  IMAD R2, R22.reuse, UR18, R3 ;  /* 0x0000001216027c24 */ /* 0x060fe4000f8e0203 */
[----:B------:R-:W-:Y:S02]  /*0740*/  IMAD R22, R22, UR15, R11 ;  /* 0x0000000f16167c24 */ /* 0x000fe4000f8e020b */
[C---:B----4-:R-:W-:Y:S02]  /*0750*/  IMAD R24, R23.reuse, UR19, R24 ;  /* 0x0000001317187c24 */ /* 0x050fe4000f8e0218 */
[----:B------:R-:W-:Y:S02]  /*0760*/  IMAD R6, R23, UR6, R26 ;  /* 0x0000000617067c24 */ /* 0x000fe4000f8e021a */
[----:B------:R-:W-:-:S02]  /*0770*/  IMAD R7, R21, UR19, R2 ;  /* 0x0000001315077c24 */ /* 0x000fc4000f8e0202 */
[----:B------:R-:W-:Y:S02]  /*0780*/  IMAD R21, R21, UR6, R22 ;  /* 0x0000000615157c24 */ /* 0x000fe4000f8e0216 */
[C---:B------:R-:W-:Y:S02]  /*0790*/  IMAD R3, R5.reuse, UR20, R24 ;  /* 0x0000001405037c24 */ /* 0x040fe4000f8e0218 */
[----:B------:R-:W-:Y:S02]  /*07a0*/  IMAD R6, R5, UR7, R6 ;  /* 0x0000000705067c24 */ /* 0x000fe4000f8e0206 */
[C---:B------:R-:W-:Y:S02]  /*07b0*/  IMAD R5, R4.reuse, UR20, R7 ;  /* 0x0000001404057c24 */ /* 0x040fe4000f8e0207 */
[----:B------:R-:W-:Y:S01]  /*07c0*/  IMAD R4, R4, UR7, R21 ;  /* 0x0000000704047c24 */ /* 0x000fe2000f8e0215 */
[----:B------:R-:W-:Y:S01]  /*07d0*/  LEA R7, R8, R8, 0x1 ;  /* 0x0000000808077211 */ /* 0x000fe200078e08ff */
[----:B01----:R-:W-:Y:S06]  /*07e0*/  @!P0 BRA `(.L_x_1) ;  /* 0x00000000000c8947 */ /* 0x003fec0003800000 */
[----:B------:R-:W-:-:S07]  /*07f0*/  MOV R13, 0x810 ;  /* 0x00000810000d7802 */ /* 0x000fce0000000f00 */
[----:B------:R-:W-:Y:S05]  /*0800*/  CALL.REL.NOINC `($__internal_0_$__cuda_sm20_sqrt_rn_f32_slowpath) ;  /* 0x0000000000d47944 */ /* 0x000fea0003c00000 */
[----:B------:R-:W-:Y:S05]  /*0810*/  BRA `(.L_x_2) ;  /* 0x0000000000107947 */ /* 0x000fea0003800000 */
.L_x_1:
[----:B------:R-:W-:Y:S01]  /*0820*/  FMUL.FTZ R11, R0, R9 ;  /* 0x00000009000b7220 */ /* 0x000fe20000410000 */
[----:B------:R-:W-:-:S03]  /*0830*/  FMUL.FTZ R9, R9, 0.5 ;  /* 0x3f00000009097820 */ /* 0x000fc60000410000 */
[----:B------:R-:W-:-:S04]  /*0840*/  FFMA R0, -R11, R11, R0 ;  /* 0x0000000b0b007223 */ /* 0x000fc80000000100 */
[----:B------:R-:W-:-:S07]  /*0850*/  FFMA R0, R0, R9, R11 ;  /* 0x0000000900007223 */ /* 0x000fce000000000b */
.L_x_2:
[----:B------:R-:W-:Y:S05]  /*0860*/  BSYNC.RECONVERGENT B0 ;  /* 0x0000000000007941 */ /* 0x000fea0003800200 */
.L_x_0:
[----:B------:R-:W0:Y:S01]  /*0870*/  LDCU.64 UR6, c[0x0][0x388] ;  /* 0x00007100ff0677ac */ /* 0x000e220008000a00 */
[----:B------:R-:W-:Y:S01]  /*0880*/  FMNMX R0, R0, 255, PT ;  /* 0x437f000000007809 */ /* 0x000fe20003800000 */
[----:B------:R-:W-:Y:S01]  /*0890*/  IMAD R11, R3, R3, RZ ;  /* 0x00000003030b7224 */ /* 0x000fe200078e02ff */
[----:B------:R-:W-:Y:S02]  /*08a0*/  BSSY.RECONVERGENT B0, `(.L_x_3) ;  /* 0x0000013000007945 */ /* 0x000fe40003800200 */
[----:B------:R-:W1:Y:S01]  /*08b0*/  F2I.U32.TRUNC.NTZ R9, R0 ;  /* 0x0000000000097305 */ /* 0x000e62000020f000 */
[----:B------:R-:W-:-:S05]  /*08c0*/  IMAD R11, R6, R6, R11 ;  /* 0x00000006060b7224 */ /* 0x000fca00078e020b */
[----:B------:R-:W-:-:S04]  /*08d0*/  I2FP.F32.U32 R11, R11 ;  /* 0x0000000b000b7245 */ /* 0x000fc80000201000 */
[----:B------:R2:W3:Y:S01]  /*08e0*/  MUFU.RSQ R6, R11 ;  /* 0x0000000b00067308 */ /* 0x0004e20000001400 */
[----:B0-----:R-:W-:-:S04]  /*08f0*/  IADD3 R2, P0, PT, R7, UR6, RZ ;  /* 0x0000000607027c10 */ /* 0x001fc8000ff1e0ff */
[----:B------:R-:W-:Y:S02]  /*0900*/  LEA.HI.X.SX32 R3, R7, UR7, 0x1, P0 ;  /* 0x0000000707037c11 */ /* 0x000fe400080f0eff */
[----:B------:R-:W-:-:S03]  /*0910*/  IADD3 R7, PT, PT, R11, -0xd000000, RZ ;  /* 0xf30000000b077810 */ /* 0x000fc60007ffe0ff */
[----:B-1----:R2:W-:Y:S01]  /*0920*/  STG.E.U8 desc[UR4][R2.64], R9 ;  /* 0x0000000902007986 */ /* 0x0025e2000c101104 */
[----:B------:R-:W-:-:S13]  /*0930*/  ISETP.GT.U32.AND P0, PT, R7, 0x727fffff, PT ;  /* 0x727fffff0700780c */ /* 0x000fda0003f04070 */
[----:B--23--:R-:W-:Y:S05]  /*0940*/  @!P0 BRA `(.L_x_4) ;  /* 0x0000000000108947 */ /* 0x00cfea0003800000 */
[----:B------:R-:W-:Y:S02]  /*0950*/  MOV R0, R11 ;  /* 0x0000000b00007202 */ /* 0x000fe40000000f00 */
[----:B------:R-:W-:-:S07]  /*0960*/  MOV R13, 0x980 ;  /* 0x00000980000d7802 */ /* 0x000fce0000000f00 */
[----:B------:R-:W-:Y:S05]  /*0970*/  CALL.REL.NOINC `($__internal_0_$__cuda_sm20_sqrt_rn_f32_slowpath) ;  /* 0x0000000000787944 */ /* 0x000fea0003c00000 */
[----:B------:R-:W-:Y:S05]  /*0980*/  BRA `(.L_x_5) ;  /* 0x0000000000107947 */ /* 0x000fea0003800000 */
.L_x_4:
[----:B------:R-:W-:Y:S01]  /*0990*/  FMUL.FTZ R0, R11, R6 ;  /* 0x000000060b007220 */ /* 0x000fe20000410000 */
[----:B------:R-:W-:-:S03]  /*09a0*/  FMUL.FTZ R6, R6, 0.5 ;  /* 0x3f00000006067820 */ /* 0x000fc60000410000 */
[----:B------:R-:W-:-:S04]  /*09b0*/  FFMA R11, -R0, R0, R11 ;  /* 0x00000000000b7223 */ /* 0x000fc8000000010b */
[----:B------:R-:W-:-:S07]  /*09c0*/  FFMA R0, R11, R6, R0 ;  /* 0x000000060b007223 */ /* 0x000fce0000000000 */
.L_x_5:
[----:B------:R-:W-:Y:S05]  /*09d0*/  BSYNC.RECONVERGENT B0 ;  /* 0x0000000000007941 */ /* 0x000fea0003800200 */
.L_x_3:
[----:B------:R-:W-:Y:S01]  /*09e0*/  FMNMX R0, R0, 255, PT ;  /* 0x437f000000007809 */ /* 0x000fe20003800000 */
[----:B------:R-:W-:Y:S01]  /*09f0*/  IMAD R5, R5, R5, RZ ;  /* 0x0000000505057224 */ /* 0x000fe200078e02ff */
[----:B------:R-:W-:Y:S02]  /*0a00*/  BSSY.RECONVERGENT B0, `(.L_x_6) ;  /* 0x0000011000007945 */ /* 0x000fe40003800200 */
[----:B------:R-:W0:Y:S01]  /*0a10*/  F2I.U32.TRUNC.NTZ R7, R0 ;  /* 0x0000000000077305 */ /* 0x000e22000020f000 */
[----:B------:R-:W-:-:S05]  /*0a20*/  IMAD R5, R4, R4, R5 ;  /* 0x0000000404057224 */ /* 0x000fca00078e0205 */
[----:B------:R-:W-:-:S04]  /*0a30*/  I2FP.F32.U32 R5, R5 ;  /* 0x0000000500057245 */ /* 0x000fc80000201000 */
[----:B------:R-:W-:Y:S01]  /*0a40*/  IADD3 R6, PT, PT, R5, -0xd000000, RZ ;  /* 0xf300000005067810 */ /* 0x000fe20007ffe0ff */
[----:B------:R1:W2:Y:S03]  /*0a50*/  MUFU.RSQ R4, R5 ;  /* 0x0000000500047308 */ /* 0x0002a60000001400 */
[----:B------:R-:W-:Y:S01]  /*0a60*/  ISETP.GT.U32.AND P0, PT, R6, 0x727fffff, PT ;  /* 0x727fffff0600780c */ /* 0x000fe20003f04070 */
[----:B0-----:R1:W-:-:S12]  /*0a70*/  STG.E.U8 desc[UR4][R2.64+0x1], R7 ;  /* 0x0000010702007986 */ /* 0x0013d8000c101104 */
[----:B-1----:R-:W-:Y:S05]  /*0a80*/  @!P0 BRA `(.L_x_7) ;  /* 0x0000000000108947 */ /* 0x002fea0003800000 */
[----:B------:R-:W-:Y:S02]  /*0a90*/  MOV R0, R5 ;  /* 0x0000000500007202 */ /* 0x000fe40000000f00 */
[----:B------:R-:W-:-:S07]  /*0aa0*/  MOV R13, 0xac0 ;  /* 0x00000ac0000d7802 */ /* 0x000fce0000000f00 */
[----:B--2---:R-:W-:Y:S05]  /*0ab0*/  CALL.REL.NOINC `($__internal_0_$__cuda_sm20_sqrt_rn_f32_slowpath) ;  /* 0x0000000000287944 */ /* 0x004fea0003c00000 */
[----:B------:R-:W-:Y:S05]  /*0ac0*/  BRA `(.L_x_8) ;  /* 0x0000000000107947 */ /* 0x000fea0003800000 */
.L_x_7:
[----:B--2---:R-:W-:Y:S01]  /*0ad0*/  FMUL.FTZ R0, R5, R4 ;  /* 0x0000000405007220 */ /* 0x004fe20000410000 */
[----:B------:R-:W-:-:S03]  /*0ae0*/  FMUL.FTZ R4, R4, 0.5 ;  /* 0x3f00000004047820 */ /* 0x000fc60000410000 */
[----:B------:R-:W-:-:S04]  /*0af0*/  FFMA R5, -R0, R0, R5 ;  /* 0x0000000000057223 */ /* 0x000fc80000000105 */
[----:B------:R-:W-:-:S07]  /*0b00*/  FFMA R0, R5, R4, R0 ;  /* 0x0000000405007223 */ /* 0x000fce0000000000 */
.L_x_8:
[----:B------:R-:W-:Y:S05]  /*0b10*/  BSYNC.RECONVERGENT B0 ;  /* 0x0000000000007941 */ /* 0x000fea0003800200 */
.L_x_6:
[----:B------:R-:W-:-:S04]  /*0b20*/  FMNMX R0, R0, 255, PT ;  /* 0x437f000000007809 */ /* 0x000fc80003800000 */
[----:B------:R-:W0:Y:S02]  /*0b30*/  F2I.U32.TRUNC.NTZ R5, R0 ;  /* 0x0000000000057305 */ /* 0x000e24000020f000 */
[----:B0-----:R-:W-:Y:S01]  /*0b40*/  STG.E.U8 desc[UR4][R2.64+0x2], R5 ;  /* 0x0000020502007986 */ /* 0x001fe2000c101104 */
[----:B------:R-:W-:Y:S05]  /*0b50*/  EXIT ;  /* 0x000000000000794d */ /* 0x000fea0003800000 */
        .weak           $__internal_0_$__cuda_sm20_sqrt_rn_f32_slowpath
        .type           $__internal_0_$__cuda_sm20_sqrt_rn_f32_slowpath,@function
        .size           $__internal_0_$__cuda_sm20_sqrt_rn_f32_slowpath,(.L_x_12 - $__internal_0_$__cuda_sm20_sqrt_rn_f32_slowpath)
$__internal_0_$__cuda_sm20_sqrt_rn_f32_slowpath:
[----:B------:R-:W-:-:S13]  /*0b60*/  LOP3.LUT P0, RZ, R0, 0x7fffffff, RZ, 0xc0, !PT ;  /* 0x7fffffff00ff7812 */ /* 0x000fda000780c0ff */
[----:B------:R-:W-:Y:S01]  /*0b70*/  @!P0 MOV R8, R0 ;  /* 0x0000000000088202 */ /* 0x000fe20000000f00 */
[----:B------:R-:W-:Y:S06]  /*0b80*/  @!P0 BRA `(.L_x_9) ;  /* 0x0000000000408947 */ /* 0x000fec0003800000 */
[----:B------:R-:W-:-:S13]  /*0b90*/  FSETP.GEU.FTZ.AND P0, PT, R0, RZ, PT ;  /* 0x000000ff0000720b */ /* 0x000fda0003f1e000 */
[----:B------:R-:W-:Y:S01]  /*0ba0*/  @!P0 MOV R8, 0x7fffffff ;  /* 0x7fffffff00088802 */ /* 0x000fe20000000f00 */
[----:B------:R-:W-:Y:S06]  /*0bb0*/  @!P0 BRA `(.L_x_9) ;  /* 0x0000000000348947 */ /* 0x000fec0003800000 */
[----:B------:R-:W-:-:S13]  /*0bc0*/  FSETP.GTU.FTZ.AND P0, PT, |R0|, +INF , PT ;  /* 0x7f8000000000780b */ /* 0x000fda0003f1c200 */
[----:B------:R-:W-:Y:S01]  /*0bd0*/  @P0 FADD.FTZ R8, R0, 1 ;  /* 0x3f80000000080421 */ /* 0x000fe20000010000 */
[----:B------:R-:W-:Y:S06]  /*0be0*/  @P0 BRA `(.L_x_9) ;  /* 0x0000000000280947 */ /* 0x000fec0003800000 */
[----:B------:R-:W-:-:S13]  /*0bf0*/  FSETP.NEU.FTZ.AND P0, PT, |R0|, +INF , PT ;  /* 0x7f8000000000780b */ /* 0x000fda0003f1d200 */
[----:B------:R-:W-:-:S04]  /*0c00*/  @P0 FFMA R9, R0, 1.84467440737095516160e+19, RZ ;  /* 0x5f80000000090823 */ /* 0x000fc800000000ff */
[----:B------:R-:W0:Y:S02]  /*0c10*/  @P0 MUFU.RSQ R8, R9 ;  /* 0x0000000900080308 */ /* 0x000e240000001400 */
[----:B0-----:R-:W-:Y:S01]  /*0c20*/  @P0 FMUL.FTZ R10, R9, R8 ;  /* 0x00000008090a0220 */ /* 0x001fe20000410000 */
[----:B------:R-:W-:Y:S01]  /*0c30*/  @P0 FMUL.FTZ R12, R8, 0.5 ;  /* 0x3f000000080c0820 */ /* 0x000fe20000410000 */
[----:B------:R-:W-:Y:S02]  /*0c40*/  @!P0 MOV R8, R0 ;  /* 0x0000000000088202 */ /* 0x000fe40000000f00 */
[----:B------:R-:W-:-:S04]  /*0c50*/  @P0 FADD.FTZ R11, -R10, -RZ ;  /* 0x800000ff0a0b0221 */ /* 0x000fc80000010100 */
[----:B------:R-:W-:-:S04]  /*0c60*/  @P0 FFMA R11, R10, R11, R9 ;  /* 0x0000000b0a0b0223 */ /* 0x000fc80000000009 */
[----:B------:R-:W-:-:S04]  /*0c70*/  @P0 FFMA R11, R11, R12, R10 ;  /* 0x0000000c0b0b0223 */ /* 0x000fc8000000000a */
[----:B------:R-:W-:-:S07]  /*0c80*/  @P0 FMUL.FTZ R8, R11, 2.3283064365386962891e-10 ;  /* 0x2f8000000b080820 */ /* 0x000fce0000410000 */
.L_x_9:
[----:B------:R-:W-:Y:S01]  /*0c90*/  HFMA2 R9, -RZ, RZ, 0, 0 ;  /* 0x00000000ff097431 */ /* 0x000fe200000001ff */
[----:B------:R-:W-:Y:S02]  /*0ca0*/  MOV R0, R8 ;  /* 0x0000000800007202 */ /* 0x000fe40000000f00 */
[----:B------:R-:W-:-:S04]  /*0cb0*/  MOV R8, R13 ;  /* 0x0000000d00087202 */ /* 0x000fc80000000f00 */
[----:B------:R-:W-:Y:S05]  /*0cc0*/  RET.REL.NODEC R8 `(_Z17edgeDetectionCUDAPhS_ii) ;  /* 0xfffffff008cc7950 */ /* 0x000fea0003c3ffff */
.L_x_10:
[----:B------:R-:W-:-:S00]  /*0cd0*/  BRA `(.L_x_10) ;  /* 0xfffffffc00fc7947 */ /* 0x000fc0000383ffff */
[----:B------:R-:W-:-:S00]  /*0ce0*/  NOP ;  /* 0x0000000000007918 */ /* 0x000fc00000000000 */
        /* <DEDUP_REMOVED lines=9> */
.L_x_12:


//--------------------- .text._Z8blurCUDAPhS_ii   --------------------------
	.section	.text._Z8blurCUDAPhS_ii,"ax",@progbits
	.align	128
        .global         _Z8blurCUDAPhS_ii
        .type           _Z8blurCUDAPhS_ii,@function
        .size           _Z8blurCUDAPhS_ii,(.L_x_14 - _Z8blurCUDAPhS_ii)
        .other          _Z8blurCUDAPhS_ii,@"STO_CUDA_ENTRY STV_DEFAULT"
_Z8blurCUDAPhS_ii:
.text._Z8blurCUDAPhS_ii:
        /* <DEDUP_REMOVED lines=8> */
[----:B0-----:R-:W-:-:S02]  /*0080*/  IMAD R9, R9, UR4, R0 ;  /* 0x0000000409097c24 */ /* 0x001fc4000f8e0200 */
[----:B--2---:R-:W-:Y:S02]  /*0090*/  VIADD R0, R4, 0xffffffff ;  /* 0xffffffff04007836 */ /* 0x004fe40000000000 */
[----:B------:R-:W-:-:S03]  /*00a0*/  VIADD R5, R5, 0xffffffff ;  /* 0xffffffff05057836 */ /* 0x000fc60000000000 */
[----:B------:R-:W-:-:S04]  /*00b0*/  ISETP.GE.AND P0, PT, R9, R0, PT ;  /* 0x000000000900720c */ /* 0x000fc80003f06270 */
[----:B------:R-:W-:Y:S01]  /*00c0*/  ISETP.LT.OR P0, PT, R9, 0x1, P0 ;  /* 0x000000010900780c */ /* 0x000fe20000701670 */
[----:B-1----:R-:W-:-:S05]  /*00d0*/  IMAD R0, R2, UR5, R3 ;  /* 0x0000000502007c24 */ /* 0x002fca000f8e0203 */
[----:B------:R-:W-:-:S04]  /*00e0*/  ISETP.EQ.OR P0, PT, R0, RZ, P0 ;  /* 0x000000ff0000720c */ /* 0x000fc80000702670 */
[----:B------:R-:W-:-:S13]  /*00f0*/  ISETP.GE.OR P0, PT, R0, R5, P0 ;  /* 0x000000050000720c */ /* 0x000fda0000706670 */
[----:B------:R-:W-:Y:S05]  /*0100*/  @P0 EXIT ;  /* 0x000000000000094d */ /* 0x000fea0003800000 */
[----:B------:R-:W0:Y:S01]  /*0110*/  LDCU.128 UR8, c[0x0][0x380] ;  /* 0x00007000ff0877ac */ /* 0x000e220008000c00 */
[----:B------:R-:W-:Y:S02]  /*0120*/  VIADD R0, R0, 0xffffffff ;  /* 0xffffffff00007836 */ /* 0x000fe40000000000 */
[----:B------:R-:W-:Y:S01]  /*0130*/  IMAD.MOV.U32 R2, RZ, RZ, 0x3 ;  /* 0x00000003ff027424 */ /* 0x000fe200078e00ff */
[----:B------:R-:W1:Y:S01]  /*0140*/  LDCU.64 UR4, c[0x0][0x358] ;  /* 0x00006b00ff0477ac */ /* 0x000e620008000a00 */
[----:B------:R-:W-:-:S04]  /*0150*/  IMAD R9, R0, R4, R9 ;  /* 0x0000000400097224 */ /* 0x000fc800078e0209 */
[----:B------:R-:W-:-:S05]  /*0160*/  IMAD R3, R9, R2, -0x3 ;  /* 0xfffffffd09037424 */ /* 0x000fca00078e0202 */
[----:B0-----:R-:W-:-:S04]  /*0170*/  IADD3 R20, P0, PT, R3, UR8, RZ ;  /* 0x0000000803147c10 */ /* 0x001fc8000ff1e0ff */
[----:B------:R-:W-:-:S05]  /*0180*/  LEA.HI.X.SX32 R21, R3, UR9, 0x1, P0 ;  /* 0x0000000903157c11 */ /* 0x000fca00080f0eff */
[----:B-1----:R-:W2:Y:S04]  /*0190*/  LDG.E.U8 R19, desc[UR4][R20.64] ;  /* 0x0000000414137981 */ /* 0x002ea8000c1e1100 */
[----:B------:R-:W2:Y:S04]  /*01a0*/  LDG.E.U8 R24, desc[UR4][R20.64+0x3] ;  /* 0x0000030414187981 */ /* 0x000ea8000c1e1100 */
[----:B------:R-:W2:Y:S04]  /*01b0*/  LDG.E.U8 R25, desc[UR4][R20.64+0x6] ;  /* 0x0000060414197981 */ /* 0x000ea8000c1e1100 */
[----:B------:R-:W3:Y:S04]  /*01c0*/  LDG.E.U8 R22, desc[UR4][R20.64+0x1] ;  /* 0x0000010414167981 */ /* 0x000ee8000c1e1100 */
[----:B------:R-:W3:Y:S04]  /*01d0*/  LDG.E.U8 R28, desc[UR4][R20.64+0x4] ;  /* 0x00000404141c7981 */ /* 0x000ee8000c1e1100 */
[----:B------:R-:W3:Y:S01]  /*01e0*/  LDG.E.U8 R23, desc[UR4][R20.64+0x7] ;  /* 0x0000070414177981 */ /* 0x000ee2000c1e1100 */
[----:B------:R-:W-:-:S03]  /*01f0*/  IMAD R3, R4, 0x3, R3 ;  /* 0x0000000304037824 */ /* 0x000fc600078e0203 */
[----:B------:R-:W4:Y:S01]  /*0200*/  LDG.E.U8 R5, desc[UR4][R20.64+0x2] ;  /* 0x0000020414057981 */ /* 0x000f22000c1e1100 */
[----:B------:R-:W-:Y:S01]  /*0210*/  IMAD R10, R4, 0x3, R3 ;  /* 0x00000003040a7824 */ /* 0x000fe200078e0203 */
[C---:B------:R-:W-:Y:S02]  /*0220*/  IADD3 R6, P0, PT, R3.reuse, UR8, RZ ;  /* 0x0000000803067c10 */ /* 0x040fe4000ff1e0ff */
[----:B------:R-:W4:Y:S02]  /*0230*/  LDG.E.U8 R0, desc[UR4][R20.64+0x5] ;  /* 0x0000050414007981 */ /* 0x000f24000c1e1100 */
[C---:B------:R-:W-:Y:S02]  /*0240*/  IADD3 R2, P1, PT, R10.reuse, UR8, RZ ;  /* 0x000000080a027c10 */ /* 0x040fe4000ff3e0ff */
[----:B------:R-:W-:Y:S01]  /*0250*/  LEA.HI.X.SX32 R7, R3, UR9, 0x1, P0 ;  /* 0x0000000903077c11 */ /* 0x000fe200080f0eff */
[----:B------:R-:W4:Y:S01]  /*0260*/  LDG.E.U8 R8, desc[UR4][R20.64+0x8] ;  /* 0x0000080414087981 */ /* 0x000f22000c1e1100 */
[----:B------:R-:W-:-:S03]  /*0270*/  LEA.HI.X.SX32 R3, R10, UR9, 0x1, P1 ;  /* 0x000000090a037c11 */ /* 0x000fc600088f0eff */
[----:B------:R-:W5:Y:S04]  /*0280*/  LDG.E.U8 R10, desc[UR4][R6.64] ;  /* 0x00000004060a7981 */ /* 0x000f68000c1e1100 */
        /* <DEDUP_REMOVED lines=12> */
[----:B------:R-:W5:Y:S01]  /*0350*/  LDG.E.U8 R7, desc[UR4][R2.64+0x8] ;  /* 0x0000080402077981 */ /* 0x000f62000c1e1100 */
[----:B--2---:R-:W-:-:S03]  /*0360*/  IADD3 R19, PT, PT, R25, R19, R24 ;  /* 0x0000001319137210 */ /* 0x004fc60007ffe018 */
[----:B------:R-:W2:Y:S04]  /*0370*/  LDG.E.U8 R25, desc[UR4][R2.64+0x2] ;  /* 0x0000020402197981 */ /* 0x000ea8000c1e1100 */
[----:B------:R-:W2:Y:S01]  /*0380*/  LDG.E.U8 R24, desc[UR4][R2.64+0x3] ;  /* 0x0000030402187981 */ /* 0x000ea2000c1e1100 */
[----:B---3--:R-:W-:-:S03]  /*0390*/  IADD3 R28, PT, PT, R23, R22, R28 ;  /* 0x00000016171c7210 */ /* 0x008fc60007ffe01c */
[----:B------:R-:W3:Y:S04]  /*03a0*/  LDG.E.U8 R23, desc[UR4][R2.64+0x6] ;  /* 0x0000060402177981 */ /* 0x000ee8000c1e1100 */
[----:B------:R0:W3:Y:S01]  /*03b0*/  LDG.E.U8 R22, desc[UR4][R2.64+0x7] ;  /* 0x0000070402167981 */ /* 0x0000e2000c1e1100 */
[----:B----4-:R-:W-:Y:S01]  /*03c0*/  IADD3 R0, PT, PT, R8, R5, R0 ;  /* 0x0000000508007210 */ /* 0x010fe20007ffe000 */
[----:B------:R-:W-:Y:S01]  /*03d0*/  IMAD.IADD R4, R9, 0x1, R4 ;  /* 0x0000000109047824 */ /* 0x000fe200078e0204 */
[----:B-----5:R-:W-:Y:S02]  /*03e0*/  IADD3 R10, PT, PT, R11, R19, R10 ;  /* 0x000000130b0a7210 */ /* 0x020fe40007ffe00a */
[----:B------:R-:W-:Y:S02]  /*03f0*/  IADD3 R12, PT, PT, R13, R28, R12 ;  /* 0x0000001c0d0c7210 */ /* 0x000fe40007ffe00c */
[----:B------:R-:W-:Y:S01]  /*0400*/  IADD3 R0, PT, PT, R15, R0, R14 ;  /* 0x000000000f007210 */ /* 0x000fe20007ffe00e */
[----:B------:R-:W-:-:S05]  /*0410*/  IMAD R4, R4, 0x3, RZ ;  /* 0x0000000304047824 */ /* 0x000fca00078e02ff */
[----:B0-----:R-:W-:Y:S02]  /*0420*/  IADD3 R2, P0, PT, R4, UR10, RZ ;  /* 0x0000000a04027c10 */ /* 0x001fe4000ff1e0ff */
[----:B------:R-:W-:Y:S02]  /*0430*/  IADD3 R10, PT, PT, R27, R10, R16 ;  /* 0x0000000a1b0a7210 */ /* 0x000fe40007ffe010 */
[----:B------:R-:W-:Y:S02]  /*0440*/  IADD3 R12, PT, PT, R26, R12, R17 ;  /* 0x0000000c1a0c7210 */ /* 0x000fe40007ffe011 */
[----:B------:R-:W-:Y:S02]  /*0450*/  LEA.HI.X.SX32 R3, R4, UR11, 0x1, P0 ;  /* 0x0000000b04037c11 */ /* 0x000fe400080f0eff */
[----:B--2---:R-:W-:-:S04]  /*0460*/  IADD3 R0, PT, PT, R25, R0, R18 ;  /* 0x0000000019007210 */ /* 0x004fc80007ffe012 */
[----:B------:R-:W-:Y:S02]  /*0470*/  IADD3 R0, PT, PT, R7, R0, R20 ;  /* 0x0000000007007210 */ /* 0x000fe40007ffe014 */
[----:B---3--:R-:W-:Y:S02]  /*0480*/  IADD3 R10, PT, PT, R23, R10, R24 ;  /* 0x0000000a170a7210 */ /* 0x008fe40007ffe018 */
[----:B------:R-:W-:-:S03]  /*0490*/  IADD3 R12, PT, PT, R22, R12, R21 ;  /* 0x0000000c160c7210 */ /* 0x000fc60007ffe015 */
[----:B------:R-:W-:Y:S02]  /*04a0*/  IMAD R5, R10, 0xe38f, RZ ;  /* 0x0000e38f0a057824 */ /* 0x000fe400078e02ff */
[----:B------:R-:W-:Y:S02]  /*04b0*/  IMAD R0, R0, 0xe38f, RZ ;  /* 0x0000e38f00007824 */ /* 0x000fe400078e02ff */
[----:B------:R-:W-:Y:S01]  /*04c0*/  IMAD R7, R12, 0xe38f, RZ ;  /* 0x0000e38f0c077824 */ /* 0x000fe200078e02ff */
[----:B------:R-:W-:Y:S02]  /*04d0*/  SHF.R.U32.HI R5, RZ, 0x13, R5 ;  /* 0x00000013ff057819 */ /* 0x000fe40000011605 */
[----:B------:R-:W-:Y:S02]  /*04e0*/  SHF.R.U32.HI R9, RZ, 0x13, R0 ;  /* 0x00000013ff097819 */ /* 0x000fe40000011600 */
[----:B------:R-:W-:Y:S01]  /*04f0*/  SHF.R.U32.HI R7, RZ, 0x13, R7 ;  /* 0x00000013ff077819 */ /* 0x000fe20000011607 */
[----:B------:R-:W-:Y:S04]  /*0500*/  STG.E.U8 desc[UR4][R2.64], R5 ;  /* 0x0000000502007986 */ /* 0x000fe8000c101104 */
[----:B------:R-:W-:Y:S04]  /*0510*/  STG.E.U8 desc[UR4][R2.64+0x1], R7 ;  /* 0x0000010702007986 */ /* 0x000fe8000c101104 */
[----:B------:R-:W-:Y:S01]  /*0520*/  STG.E.U8 desc[UR4][R2.64+0x2], R9 ;  /* 0x0000020902007986 */ /* 0x000fe2000c101104 */
[----:B------:R-:W-:Y:S05]  /*0530*/  EXIT ;  /* 0x000000000000794d */ /* 0x000fea0003800000 */
.L_x_11:
        /* <DEDUP_REMOVED lines=12> */
.L_x_14:


//--------------------- .nv.shared.reserved.0     --------------------------
	.section	.nv.shared.reserved.0,"aw",@nobits
	.weak		__nv_reservedSMEM_offset_0_alias
	.size		__nv_reservedSMEM_offset_0_alias, 0, 64
	.other		__nv_reservedSMEM_offset_0_alias,@"STO_CUDA_RESERVED_SHARED STV_DEFAULT"
__nv_reservedSMEM_offset_0_alias:
	.zero		0
	.zero		64


//--------------------- .nv.constant0._Z17edgeDetectionCUDAPhS_ii --------------------------
	.section	.nv.constant0._Z17edgeDetectionCUDAPhS_ii,"a",@progbits
	.sectionflags	@""
	.align	4
.nv.constant0._Z17edgeDetectionCUDAPhS_ii:
	.zero		920


//--------------------- .nv.constant0._Z8blurCUDAPhS_ii --------------------------
	.section	.nv.constant0._Z8blurCUDAPhS_ii,"a",@progbits
	.sectionflags	@""
	.align	4
.nv.constant0._Z8blurCUDAPhS_ii:
	.zero		920


//--------------------- SYMBOLS --------------------------

	.type		.nv.reservedSmem.offset0,@object
	.size		.nv.reservedSmem.offset0,0x4
